//
// Generated by NVIDIA NVVM Compiler
//
// Compiler Build ID: CL-36424714
// Cuda compilation tools, release 13.0, V13.0.88
// Based on NVVM 20.0.0
//

.version 9.0
.target sm_100
.address_size 64

	// .globl	_Z4funcPy

.visible .entry _Z4funcPy(
	.param .u64 .ptr .align 1 _Z4funcPy_param_0
)
{


	ret;

}


// ===== COMPILED SASS (sm_100) =====

	.target	sm_100

	.elftype	@"ET_EXEC"


//--------------------- .note.nv.tkinfo           --------------------------
	.section	.note.nv.tkinfo,"",@"SHT_NOTE"
	.sectionflags	@"SHF_NOTE_NV_TKINFO"
	.tkinfo
        /*0018*/ 	.word	0x00000002
        /*0030*/ 	.string	""
        /*0030*/ 	.string	"ptxas"
        /*0030*/ 	.string	"Cuda compilation tools, release 13.0, V13.0.88"
        /*0030*/ 	.string	"Build cuda_13.0.r13.0/compiler.36424714_0"
        /*0030*/ 	.string	"-arch sm_100 -m 64 "



//--------------------- .note.nv.cuinfo           --------------------------
	.section	.note.nv.cuinfo,"",@"SHT_NOTE"
	.sectionflags	@"SHF_NOTE_NV_CUINFO"
        /*0018*/ 	.short	0x0002
        /*001a*/ 	.short	0x0064
        /*001c*/ 	.short	0x0082
	.zero		2


//--------------------- .nv.info                  --------------------------
	.section	.nv.info,"",@"SHT_CUDA_INFO"
	.align	4


	//----- nvinfo : EIATTR_REGCOUNT
	.align		4
        /*0000*/ 	.byte	0x04, 0x2f
        /*0002*/ 	.short	(.L_1 - .L_0)
	.align		4
.L_0:
        /*0004*/ 	.word	index@(_Z4funcPy)
        /*0008*/ 	.word	0x00000004


	//----- nvinfo : EIATTR_FRAME_SIZE
	.align		4
.L_1:
        /*000c*/ 	.byte	0x04, 0x11
        /*000e*/ 	.short	(.L_3 - .L_2)
	.align		4
.L_2:
        /*0010*/ 	.word	index@(_Z4funcPy)
        /*0014*/ 	.word	0x00000000


	//----- nvinfo : EIATTR_MIN_STACK_SIZE
	.align		4
.L_3:
        /*0018*/ 	.byte	0x04, 0x12
        /*001a*/ 	.short	(.L_5 - .L_4)
	.align		4
.L_4:
        /*001c*/ 	.word	index@(_Z4funcPy)
        /*0020*/ 	.word	0x00000000
.L_5:


//--------------------- .nv.compat                --------------------------
	.section	.nv.compat,"",@"SHT_CUDA_COMPAT_INFO"
	.align	4
        /*0000*/ 	.byte	0x02, 0x09, 0x00, 0x00, 0x02, 0x02, 0x01, 0x00, 0x02, 0x05, 0x05, 0x00, 0x03, 0x07, 0x01, 0x01
        /*0010*/ 	.byte	0x02, 0x03, 0x00, 0x00, 0x02, 0x06, 0x01, 0x00, 0x04, 0x0b, 0x08, 0x00, 0x09, 0x00, 0x00, 0x00
        /*0020*/ 	.byte	0x00, 0x00, 0x00, 0x00


//--------------------- .nv.info._Z4funcPy        --------------------------
	.section	.nv.info._Z4funcPy,"",@"SHT_CUDA_INFO"
	.sectionflags	@""
	.align	4


	//----- nvinfo : EIATTR_CUDA_API_VERSION
	.align		4
        /*0000*/ 	.byte	0x04, 0x37
        /*0002*/ 	.short	(.L_7 - .L_6)
.L_6:
        /*0004*/ 	.word	0x00000082


	//----- nvinfo : EIATTR_KPARAM_INFO
	.align		4
.L_7:
        /*0008*/ 	.byte	0x04, 0x17
        /*000a*/ 	.short	(.L_9 - .L_8)
.L_8:
        /*000c*/ 	.word	0x00000000
        /*0010*/ 	.short	0x0000
        /*0012*/ 	.short	0x0000
        /*0014*/ 	.byte	0x00, 0xf5, 0x21, 0x00


	//----- nvinfo : EIATTR_SPARSE_MMA_MASK
	.align		4
.L_9:
        /*0018*/ 	.byte	0x03, 0x50
        /*001a*/ 	.short	0x0000


	//----- nvinfo : EIATTR_MAXREG_COUNT
	.align		4
        /*001c*/ 	.byte	0x03, 0x1b
        /*001e*/ 	.short	0x00ff


	//----- nvinfo : EIATTR_MERCURY_ISA_VERSION
	.align		4
        /*0020*/ 	.byte	0x03, 0x5f
        /*0022*/ 	.short	0x0101


	//----- nvinfo : EIATTR_VRC_CTA_INIT_COUNT
	.align		4
        /*0024*/ 	.byte	0x02, 0x4a
	.zero		1
	.zero		1


	//----- nvinfo : EIATTR_EXIT_INSTR_OFFSETS
	.align		4
        /*0028*/ 	.byte	0x04, 0x1c
        /*002a*/ 	.short	(.L_11 - .L_10)


	//   ....[0]....
.L_10:
        /*002c*/ 	.word	0x00000010


	//----- nvinfo : EIATTR_CBANK_PARAM_SIZE
	.align		4
.L_11:
        /*0030*/ 	.byte	0x03, 0x19
        /*0032*/ 	.short	0x0008


	//----- nvinfo : EIATTR_PARAM_CBANK
	.align		4
        /*0034*/ 	.byte	0x04, 0x0a
        /*0036*/ 	.short	(.L_13 - .L_12)
	.align		4
.L_12:
        /*0038*/ 	.word	index@(.nv.constant0._Z4funcPy)
        /*003c*/ 	.short	0x0380
        /*003e*/ 	.short	0x0008


	//----- nvinfo : EIATTR_SW_WAR
	.align		4
.L_13:
        /*0040*/ 	.byte	0x04, 0x36
        /*0042*/ 	.short	(.L_15 - .L_14)
.L_14:
        /*0044*/ 	.word	0x00000008
.L_15:


//--------------------- .nv.callgraph             --------------------------
	.section	.nv.callgraph,"",@"SHT_CUDA_CALLGRAPH"
	.align	4
	.sectionentsize	8
	.align		4
        /*0000*/ 	.word	0x00000000
	.align		4
        /*0004*/ 	.word	0xffffffff
	.align		4
        /*0008*/ 	.word	0x00000000
	.align		4
        /*000c*/ 	.word	0xfffffffe
	.align		4
        /*0010*/ 	.word	0x00000000
	.align		4
        /*0014*/ 	.word	0xfffffffd
	.align		4
        /*0018*/ 	.word	0x00000000
	.align		4
        /*001c*/ 	.word	0xfffffffc


//--------------------- .text._Z4funcPy           --------------------------
	.section	.text._Z4funcPy,"ax",@progbits
	.align	128
        .global         _Z4funcPy
        .type           _Z4funcPy,@function
        .size           _Z4funcPy,(.L_x_1 - _Z4funcPy)
        .other          _Z4funcPy,@"STO_CUDA_ENTRY STV_DEFAULT"
_Z4funcPy:
.text._Z4funcPy:
[----:B------:R-:W-:Y:S01]  /*0000*/  LDC R1, c[0x0][0x37c] ;  /* 0x0000df00ff017b82 */ /* 0x000fe20000000800 */
[----:B------:R-:W-:Y:S05]  /*0010*/  EXIT ;  /* 0x000000000000794d */ /* 0x000fea0003800000 */
.L_x_0:
[----:B------:R-:W-:-:S00]  /*0020*/  BRA `(.L_x_0) ;  /* 0xfffffffc00fc7947 */ /* 0x000fc0000383ffff */
[----:B------:R-:W-:-:S00]  /*0030*/  NOP ;  /* 0x0000000000007918 */ /* 0x000fc00000000000 */
        /* <DEDUP_REMOVED lines=12> */
.L_x_1:


//--------------------- .nv.shared.reserved.0     --------------------------
	.section	.nv.shared.reserved.0,"aw",@nobits
	.weak		__nv_reservedSMEM_offset_0_alias
	.size		__nv_reservedSMEM_offset_0_alias, 0, 64
	.other		__nv_reservedSMEM_offset_0_alias,@"STO_CUDA_RESERVED_SHARED STV_DEFAULT"
__nv_reservedSMEM_offset_0_alias:
	.zero		0
	.zero		64


//--------------------- .nv.constant0._Z4funcPy   --------------------------
	.section	.nv.constant0._Z4funcPy,"a",@progbits
	.sectionflags	@""
	.align	4
.nv.constant0._Z4funcPy:
	.zero		904


//--------------------- SYMBOLS --------------------------

	.type		.nv.reservedSmem.offset0,@object
	.size		.nv.reservedSmem.offset0,0x4
